//
// Generated by NVIDIA NVVM Compiler
//
// Compiler Build ID: CL-36424714
// Cuda compilation tools, release 13.0, V13.0.88
// Based on NVVM 20.0.0
//

.version 9.0
.target sm_100
.address_size 64

	// .globl	_Z7counterPiiS_
.extern .func  (.param .b32 func_retval0) vprintf
(
	.param .b64 vprintf_param_0,
	.param .b64 vprintf_param_1
)
;
.global .align 1 .b8 $str[79] = {73, 39, 109, 32, 116, 104, 101, 32, 116, 104, 114, 101, 97, 100, 32, 37, 100, 32, 97, 110, 100, 32, 110, 111, 119, 32, 73, 39, 108, 108, 32, 115, 108, 101, 101, 112, 32, 99, 97, 117, 115, 101, 32, 73, 39, 109, 32, 117, 115, 101, 108, 101, 115, 115, 32, 102, 111, 114, 32, 116, 104, 101, 32, 99, 111, 109, 112, 117, 116, 97, 116, 105, 111, 110, 32, 58, 41, 10};

.visible .entry _Z7counterPiiS_(
	.param .u64 .ptr .align 1 _Z7counterPiiS__param_0,
	.param .u32 _Z7counterPiiS__param_1,
	.param .u64 .ptr .align 1 _Z7counterPiiS__param_2
)
{
	.local .align 8 .b8 	__local_depot0[8];
	.reg .b64 	%SP;
	.reg .b64 	%SPL;
	.reg .pred 	%p<3>;
	.reg .b32 	%r<12>;
	.reg .b64 	%rd<11>;

	mov.u64 	%SPL, __local_depot0;
	cvta.local.u64 	%SP, %SPL;
	ld.param.u64 	%rd1, [_Z7counterPiiS__param_0];
	ld.param.u32 	%r2, [_Z7counterPiiS__param_1];
	ld.param.u64 	%rd2, [_Z7counterPiiS__param_2];
	mov.u32 	%r3, %ctaid.x;
	mov.u32 	%r4, %ntid.x;
	mov.u32 	%r5, %tid.x;
	mad.lo.s32 	%r1, %r3, %r4, %r5;
	setp.gt.s32 	%p1, %r1, 16389;
	@%p1 bra 	$L__BB0_3;
	cvta.to.global.u64 	%rd7, %rd1;
	mul.wide.s32 	%rd8, %r1, 4;
	add.s64 	%rd9, %rd7, %rd8;
	ld.global.u32 	%r8, [%rd9];
	setp.ne.s32 	%p2, %r8, %r2;
	@%p2 bra 	$L__BB0_4;
	cvta.to.global.u64 	%rd10, %rd2;
	ld.global.u32 	%r9, [%rd10+4];
	add.s32 	%r10, %r9, 1;
	st.global.u32 	[%rd10+4], %r10;
	atom.global.add.u32 	%r11, [%rd10], 1;
	bra.uni 	$L__BB0_4;
$L__BB0_3:
	add.u64 	%rd3, %SP, 0;
	add.u64 	%rd4, %SPL, 0;
	st.local.u32 	[%rd4], %r1;
	mov.u64 	%rd5, $str;
	cvta.global.u64 	%rd6, %rd5;
	{ // callseq 0, 0
	.param .b64 param0;
	st.param.b64 	[param0], %rd6;
	.param .b64 param1;
	st.param.b64 	[param1], %rd3;
	.param .b32 retval0;
	call.uni (retval0), 
	vprintf, 
	(
	param0, 
	param1
	);
	ld.param.b32 	%r6, [retval0];
	} // callseq 0
$L__BB0_4:
	ret;

}


// ===== COMPILED SASS (sm_100) =====

	.target	sm_100

	.elftype	@"ET_EXEC"


//--------------------- .note.nv.tkinfo           --------------------------
	.section	.note.nv.tkinfo,"",@"SHT_NOTE"
	.sectionflags	@"SHF_NOTE_NV_TKINFO"
	.tkinfo
        /*0018*/ 	.word	0x00000002
        /*0030*/ 	.string	""
        /*0030*/ 	.string	"ptxas"
        /*0030*/ 	.string	"Cuda compilation tools, release 13.0, V13.0.88"
        /*0030*/ 	.string	"Build cuda_13.0.r13.0/compiler.36424714_0"
        /*0030*/ 	.string	"-arch sm_100 -m 64 "



//--------------------- .note.nv.cuinfo           --------------------------
	.section	.note.nv.cuinfo,"",@"SHT_NOTE"
	.sectionflags	@"SHF_NOTE_NV_CUINFO"
        /*0018*/ 	.short	0x0002
        /*001a*/ 	.short	0x0064
        /*001c*/ 	.short	0x0082
	.zero		2


//--------------------- .nv.info                  --------------------------
	.section	.nv.info,"",@"SHT_CUDA_INFO"
	.align	4


	//----- nvinfo : EIATTR_REGCOUNT
	.align		4
        /*0000*/ 	.byte	0x04, 0x2f
        /*0002*/ 	.short	(.L_2 - .L_1)
	.align		4
.L_1:
        /*0004*/ 	.word	index@(_Z7counterPiiS_)
        /*0008*/ 	.word	0x00000018


	//----- nvinfo : EIATTR_FRAME_SIZE
	.align		4
.L_2:
        /*000c*/ 	.byte	0x04, 0x11
        /*000e*/ 	.short	(.L_4 - .L_3)
	.align		4
.L_3:
        /*0010*/ 	.word	index@(_Z7counterPiiS_)
        /*0014*/ 	.word	0x00000008


	//----- nvinfo : EIATTR_MIN_STACK_SIZE
	.align		4
.L_4:
        /*0018*/ 	.byte	0x04, 0x12
        /*001a*/ 	.short	(.L_6 - .L_5)
	.align		4
.L_5:
        /*001c*/ 	.word	index@(_Z7counterPiiS_)
        /*0020*/ 	.word	0x00000008
.L_6:


//--------------------- .nv.compat                --------------------------
	.section	.nv.compat,"",@"SHT_CUDA_COMPAT_INFO"
	.align	4
        /*0000*/ 	.byte	0x02, 0x09, 0x00, 0x00, 0x02, 0x02, 0x01, 0x00, 0x02, 0x05, 0x05, 0x00, 0x03, 0x07, 0x01, 0x01
        /*0010*/ 	.byte	0x02, 0x03, 0x00, 0x00, 0x02, 0x06, 0x01, 0x00, 0x04, 0x0b, 0x08, 0x00, 0x09, 0x00, 0x00, 0x00
        /*0020*/ 	.byte	0x00, 0x00, 0x00, 0x00


//--------------------- .nv.info._Z7counterPiiS_  --------------------------
	.section	.nv.info._Z7counterPiiS_,"",@"SHT_CUDA_INFO"
	.sectionflags	@""
	.align	4


	//----- nvinfo : EIATTR_CUDA_API_VERSION
	.align		4
        /*0000*/ 	.byte	0x04, 0x37
        /*0002*/ 	.short	(.L_8 - .L_7)
.L_7:
        /*0004*/ 	.word	0x00000082


	//----- nvinfo : EIATTR_KPARAM_INFO
	.align		4
.L_8:
        /*0008*/ 	.byte	0x04, 0x17
        /*000a*/ 	.short	(.L_10 - .L_9)
.L_9:
        /*000c*/ 	.word	0x00000000
        /*0010*/ 	.short	0x0002
        /*0012*/ 	.short	0x0010
        /*0014*/ 	.byte	0x00, 0xf5, 0x21, 0x00


	//----- nvinfo : EIATTR_KPARAM_INFO
	.align		4
.L_10:
        /*0018*/ 	.byte	0x04, 0x17
        /*001a*/ 	.short	(.L_12 - .L_11)
.L_11:
        /*001c*/ 	.word	0x00000000
        /*0020*/ 	.short	0x0001
        /*0022*/ 	.short	0x0008
        /*0024*/ 	.byte	0x00, 0xf0, 0x11, 0x00


	//----- nvinfo : EIATTR_KPARAM_INFO
	.align		4
.L_12:
        /*0028*/ 	.byte	0x04, 0x17
        /*002a*/ 	.short	(.L_14 - .L_13)
.L_13:
        /*002c*/ 	.word	0x00000000
        /*0030*/ 	.short	0x0000
        /*0032*/ 	.short	0x0000
        /*0034*/ 	.byte	0x00, 0xf5, 0x21, 0x00


	//----- nvinfo : EIATTR_SPARSE_MMA_MASK
	.align		4
.L_14:
        /*0038*/ 	.byte	0x03, 0x50
        /*003a*/ 	.short	0x0000


	//----- nvinfo : EIATTR_MAXREG_COUNT
	.align		4
        /*003c*/ 	.byte	0x03, 0x1b
        /*003e*/ 	.short	0x00ff


	//----- nvinfo : EIATTR_EXTERNS
	.align		4
        /*0040*/ 	.byte	0x04, 0x0f
        /*0042*/ 	.short	(.L_16 - .L_15)


	//   ....[0]....
	.align		4
.L_15:
        /*0044*/ 	.word	index@(vprintf)


	//----- nvinfo : EIATTR_MERCURY_ISA_VERSION
	.align		4
.L_16:
        /*0048*/ 	.byte	0x03, 0x5f
        /*004a*/ 	.short	0x0101


	//----- nvinfo : EIATTR_INT_WARP_WIDE_INSTR_OFFSETS
	.align		4
        /*004c*/ 	.byte	0x04, 0x31
        /*004e*/ 	.short	(.L_18 - .L_17)


	//   ....[0]....
.L_17:
        /*0050*/ 	.word	0x00000190


	//----- nvinfo : EIATTR_VRC_CTA_INIT_COUNT
	.align		4
.L_18:
        /*0054*/ 	.byte	0x02, 0x4a
	.zero		1
	.zero		1


	//----- nvinfo : EIATTR_SYSCALL_OFFSETS
	.align		4
        /*0058*/ 	.byte	0x04, 0x46
        /*005a*/ 	.short	(.L_20 - .L_19)


	//   ....[0]....
.L_19:
        /*005c*/ 	.word	0x000002d0


	//----- nvinfo : EIATTR_EXIT_INSTR_OFFSETS
	.align		4
.L_20:
        /*0060*/ 	.byte	0x04, 0x1c
        /*0062*/ 	.short	(.L_22 - .L_21)


	//   ....[0]....
.L_21:
        /*0064*/ 	.word	0x00000140


	//   ....[1]....
        /*0068*/ 	.word	0x00000250


	//   ....[2]....
        /*006c*/ 	.word	0x000002e0


	//----- nvinfo : EIATTR_CRS_STACK_SIZE
	.align		4
.L_22:
        /*0070*/ 	.byte	0x04, 0x1e
        /*0072*/ 	.short	(.L_24 - .L_23)
.L_23:
        /*0074*/ 	.word	0x00000000


	//----- nvinfo : EIATTR_CBANK_PARAM_SIZE
	.align		4
.L_24:
        /*0078*/ 	.byte	0x03, 0x19
        /*007a*/ 	.short	0x0018


	//----- nvinfo : EIATTR_PARAM_CBANK
	.align		4
        /*007c*/ 	.byte	0x04, 0x0a
        /*007e*/ 	.short	(.L_26 - .L_25)
	.align		4
.L_25:
        /*0080*/ 	.word	index@(.nv.constant0._Z7counterPiiS_)
        /*0084*/ 	.short	0x0380
        /*0086*/ 	.short	0x0018


	//----- nvinfo : EIATTR_SW_WAR
	.align		4
.L_26:
        /*0088*/ 	.byte	0x04, 0x36
        /*008a*/ 	.short	(.L_28 - .L_27)
.L_27:
        /*008c*/ 	.word	0x00000008
.L_28:


//--------------------- .nv.callgraph             --------------------------
	.section	.nv.callgraph,"",@"SHT_CUDA_CALLGRAPH"
	.align	4
	.sectionentsize	8
	.align		4
        /*0000*/ 	.word	0x00000000
	.align		4
        /*0004*/ 	.word	0xffffffff
	.align		4
        /*0008*/ 	.word	index@(_Z7counterPiiS_)
	.align		4
        /*000c*/ 	.word	index@(vprintf)
	.align		4
        /*0010*/ 	.word	0x00000000
	.align		4
        /*0014*/ 	.word	0xfffffffe
	.align		4
        /*0018*/ 	.word	0x00000000
	.align		4
        /*001c*/ 	.word	0xfffffffd
	.align		4
        /*0020*/ 	.word	0x00000000
	.align		4
        /*0024*/ 	.word	0xfffffffc


//--------------------- .nv.constant4             --------------------------
	.section	.nv.constant4,"a",@progbits
	.align	8
	.align		8
.nv.constant4:
        /*0000*/ 	.dword	vprintf
	.align		8
        /*0008*/ 	.dword	$str


//--------------------- .text._Z7counterPiiS_     --------------------------
	.section	.text._Z7counterPiiS_,"ax",@progbits
	.align	128
        .global         _Z7counterPiiS_
        .type           _Z7counterPiiS_,@function
        .size           _Z7counterPiiS_,(.L_x_3 - _Z7counterPiiS_)
        .other          _Z7counterPiiS_,@"STO_CUDA_ENTRY STV_DEFAULT"
_Z7counterPiiS_:
.text._Z7counterPiiS_:
[----:B------:R-:W0:Y:S01]  /*0000*/  LDC R1, c[0x0][0x37c] ;  /* 0x0000df00ff017b82 */ /* 0x000e220000000800 */
[----:B------:R-:W1:Y:S01]  /*0010*/  S2R R3, SR_TID.X ;  /* 0x0000000000037919 */ /* 0x000e620000002100 */
[----:B------:R-:W2:Y:S06]  /*0020*/  LDCU UR5, c[0x0][0x2fc] ;  /* 0x00005f80ff0577ac */ /* 0x000eac0008000800 */
[----:B------:R-:W1:Y:S01]  /*0030*/  S2UR UR6, SR_CTAID.X ;  /* 0x00000000000679c3 */ /* 0x000e620000002500 */
[----:B0-----:R-:W-:Y:S01]  /*0040*/  VIADD R1, R1, 0xfffffff8 ;  /* 0xfffffff801017836 */ /* 0x001fe20000000000 */
[----:B------:R-:W0:Y:S06]  /*0050*/  LDCU UR4, c[0x0][0x2f8] ;  /* 0x00005f00ff0477ac */ /* 0x000e2c0008000800 */
[----:B------:R-:W1:Y:S01]  /*0060*/  LDC R0, c[0x0][0x360] ;  /* 0x0000d800ff007b82 */ /* 0x000e620000000800 */
[----:B0-----:R-:W-:-:S05]  /*0070*/  IADD3 R6, P1, PT, R1, UR4, RZ ;  /* 0x0000000401067c10 */ /* 0x001fca000ff3e0ff */
[----:B--2---:R-:W-:Y:S02]  /*0080*/  IMAD.X R7, RZ, RZ, UR5, P1 ;  /* 0x00000005ff077e24 */ /* 0x004fe400088e06ff */
[----:B-1----:R-:W-:-:S05]  /*0090*/  IMAD R0, R0, UR6, R3 ;  /* 0x0000000600007c24 */ /* 0x002fca000f8e0203 */
[----:B------:R-:W-:-:S13]  /*00a0*/  ISETP.GT.AND P0, PT, R0, 0x4005, PT ;  /* 0x000040050000780c */ /* 0x000fda0003f04270 */
[----:B------:R-:W-:Y:S05]  /*00b0*/  @P0 BRA `(.L_x_0) ;  /* 0x0000000000680947 */ /* 0x000fea0003800000 */
[----:B------:R-:W0:Y:S08]  /*00c0*/  LDC.64 R8, c[0x0][0x358] ;  /* 0x0000d600ff087b82 */ /* 0x000e300000000a00 */
[----:B------:R-:W1:Y:S01]  /*00d0*/  LDC.64 R2, c[0x0][0x380] ;  /* 0x0000e000ff027b82 */ /* 0x000e620000000a00 */
[----:B0-----:R-:W-:Y:S02]  /*00e0*/  R2UR UR4, R8 ;  /* 0x00000000080472ca */ /* 0x001fe400000e0000 */
[----:B------:R-:W-:Y:S01]  /*00f0*/  R2UR UR5, R9 ;  /* 0x00000000090572ca */ /* 0x000fe200000e0000 */
[----:B-1----:R-:W-:-:S12]  /*0100*/  IMAD.WIDE R2, R0, 0x4, R2 ;  /* 0x0000000400027825 */ /* 0x002fd800078e0202 */
[----:B------:R-:W2:Y:S01]  /*0110*/  LDG.E R2, desc[UR4][R2.64] ;  /* 0x0000000402027981 */ /* 0x000ea2000c1e1900 */
[----:B------:R-:W2:Y:S02]  /*0120*/  LDCU UR4, c[0x0][0x388] ;  /* 0x00007100ff0477ac */ /* 0x000ea40008000800 */
[----:B--2---:R-:W-:-:S13]  /*0130*/  ISETP.NE.AND P0, PT, R2, UR4, PT ;  /* 0x0000000402007c0c */ /* 0x004fda000bf05270 */
[----:B------:R-:W-:Y:S05]  /*0140*/  @P0 EXIT ;  /* 0x000000000000094d */ /* 0x000fea0003800000 */
[----:B------:R-:W0:Y:S01]  /*0150*/  LDC.64 R2, c[0x0][0x390] ;  /* 0x0000e400ff027b82 */ /* 0x000e220000000a00 */
[----:B------:R-:W-:Y:S02]  /*0160*/  R2UR UR4, R8 ;  /* 0x00000000080472ca */ /* 0x000fe400000e0000 */
[----:B------:R-:W-:-:S13]  /*0170*/  R2UR UR5, R9 ;  /* 0x00000000090572ca */ /* 0x000fda00000e0000 */
[----:B0-----:R-:W2:Y:S01]  /*0180*/  LDG.E R0, desc[UR4][R2.64+0x4] ;  /* 0x0000040402007981 */ /* 0x001ea2000c1e1900 */
[----:B------:R-:W-:Y:S02]  /*0190*/  VOTEU.ANY UR4, UPT, PT ;  /* 0x0000000000047886 */ /* 0x000fe400038e0100 */
[----:B------:R-:W-:Y:S01]  /*01a0*/  UFLO.U32 UR5, UR4 ;  /* 0x00000004000572bd */ /* 0x000fe200080e0000 */
[----:B------:R-:W0:Y:S01]  /*01b0*/  S2R R4, SR_LANEID ;  /* 0x0000000000047919 */ /* 0x000e220000000000 */
[----:B------:R-:W1:Y:S01]  /*01c0*/  POPC R7, UR4 ;  /* 0x0000000400077d09 */ /* 0x000e620008000000 */
[----:B------:R-:W-:-:S03]  /*01d0*/  R2UR UR4, R8 ;  /* 0x00000000080472ca */ /* 0x000fc600000e0000 */
[----:B0-----:R-:W-:Y:S02]  /*01e0*/  ISETP.EQ.U32.AND P0, PT, R4, UR5, PT ;  /* 0x0000000504007c0c */ /* 0x001fe4000bf02070 */
[----:B------:R-:W-:-:S11]  /*01f0*/  R2UR UR5, R9 ;  /* 0x00000000090572ca */ /* 0x000fd600000e0000 */
[----:B------:R-:W-:Y:S02]  /*0200*/  @P0 R2UR UR6, R8 ;  /* 0x00000000080602ca */ /* 0x000fe400000e0000 */
[----:B------:R-:W-:Y:S01]  /*0210*/  @P0 R2UR UR7, R9 ;  /* 0x00000000090702ca */ /* 0x000fe200000e0000 */
[----:B--2---:R-:W-:-:S05]  /*0220*/  VIADD R5, R0, 0x1 ;  /* 0x0000000100057836 */ /* 0x004fca0000000000 */
[----:B------:R-:W-:Y:S07]  /*0230*/  STG.E desc[UR4][R2.64+0x4], R5 ;  /* 0x0000040502007986 */ /* 0x000fee000c101904 */
[----:B-1----:R-:W-:Y:S01]  /*0240*/  @P0 REDG.E.ADD.STRONG.GPU desc[UR6][R2.64], R7 ;  /* 0x000000070200098e */ /* 0x002fe2000c12e106 */
[----:B------:R-:W-:Y:S05]  /*0250*/  EXIT ;  /* 0x000000000000794d */ /* 0x000fea0003800000 */
.L_x_0:
[----:B------:R-:W-:Y:S01]  /*0260*/  MOV R2, 0x0 ;  /* 0x0000000000027802 */ /* 0x000fe20000000f00 */
[----:B------:R0:W-:Y:S01]  /*0270*/  STL [R1], R0 ;  /* 0x0000000001007387 */ /* 0x0001e20000100800 */
[----:B------:R-:W1:Y:S04]  /*0280*/  LDCU.64 UR4, c[0x4][0x8] ;  /* 0x01000100ff0477ac */ /* 0x000e680008000a00 */
[----:B------:R-:W2:Y:S01]  /*0290*/  LDC.64 R2, c[0x4][R2] ;  /* 0x0100000002027b82 */ /* 0x000ea20000000a00 */
[----:B-1----:R-:W-:Y:S02]  /*02a0*/  IMAD.U32 R4, RZ, RZ, UR4 ;  /* 0x00000004ff047e24 */ /* 0x002fe4000f8e00ff */
[----:B0-----:R-:W-:-:S07]  /*02b0*/  IMAD.U32 R5, RZ, RZ, UR5 ;  /* 0x00000005ff057e24 */ /* 0x001fce000f8e00ff */
[----:B------:R-:W-:-:S07]  /*02c0*/  LEPC R20, `(.L_x_1) ;  /* 0x000000001014794e */ /* 0x000fce0000000000 */
[----:B--2---:R-:W-:Y:S05]  /*02d0*/  CALL.ABS.NOINC R2 ;  /* 0x0000000002007343 */ /* 0x004fea0003c00000 */
.L_x_1:
[----:B------:R-:W-:Y:S05]  /*02e0*/  EXIT ;  /* 0x000000000000794d */ /* 0x000fea0003800000 */
.L_x_2:
[----:B------:R-:W-:-:S00]  /*02f0*/  BRA `(.L_x_2) ;  /* 0xfffffffc00fc7947 */ /* 0x000fc0000383ffff */
[----:B------:R-:W-:-:S00]  /*0300*/  NOP ;  /* 0x0000000000007918 */ /* 0x000fc00000000000 */
[----:B------:R-:W-:-:S00]  /*0310*/  NOP ;  /* 0x0000000000007918 */ /* 0x000fc00000000000 */
[----:B------:R-:W-:-:S00]  /*0320*/  NOP ;  /* 0x0000000000007918 */ /* 0x000fc00000000000 */
[----:B------:R-:W-:-:S00]  /*0330*/  NOP ;  /* 0x0000000000007918 */ /* 0x000fc00000000000 */
[----:B------:R-:W-:-:S00]  /*0340*/  NOP ;  /* 0x0000000000007918 */ /* 0x000fc00000000000 */
[----:B------:R-:W-:-:S00]  /*0350*/  NOP ;  /* 0x0000000000007918 */ /* 0x000fc00000000000 */
[----:B------:R-:W-:-:S00]  /*0360*/  NOP ;  /* 0x0000000000007918 */ /* 0x000fc00000000000 */
[----:B------:R-:W-:-:S00]  /*0370*/  NOP ;  /* 0x0000000000007918 */ /* 0x000fc00000000000 */
.L_x_3:


//--------------------- .nv.global.init           --------------------------
	.section	.nv.global.init,"aw",@progbits
.nv.global.init:
	.type		$str,@object
	.size		$str,(.L_0 - $str)
$str:
        /*0000*/ 	.byte	0x49, 0x27, 0x6d, 0x20, 0x74, 0x68, 0x65, 0x20, 0x74, 0x68, 0x72, 0x65, 0x61, 0x64, 0x20, 0x25
        /*0010*/ 	.byte	0x64, 0x20, 0x61, 0x6e, 0x64, 0x20, 0x6e, 0x6f, 0x77, 0x20, 0x49, 0x27, 0x6c, 0x6c, 0x20, 0x73
        /*0020*/ 	.byte	0x6c, 0x65, 0x65, 0x70, 0x20, 0x63, 0x61, 0x75, 0x73, 0x65, 0x20, 0x49, 0x27, 0x6d, 0x20, 0x75
        /*0030*/ 	.byte	0x73, 0x65, 0x6c, 0x65, 0x73, 0x73, 0x20, 0x66, 0x6f, 0x72, 0x20, 0x74, 0x68, 0x65, 0x20, 0x63
        /*0040*/ 	.byte	0x6f, 0x6d, 0x70, 0x75, 0x74, 0x61, 0x74, 0x69, 0x6f, 0x6e, 0x20, 0x3a, 0x29, 0x0a, 0x00
.L_0:


//--------------------- .nv.shared.reserved.0     --------------------------
	.section	.nv.shared.reserved.0,"aw",@nobits
	.weak		__nv_reservedSMEM_offset_0_alias
	.size		__nv_reservedSMEM_offset_0_alias, 0, 64
	.other		__nv_reservedSMEM_offset_0_alias,@"STO_CUDA_RESERVED_SHARED STV_DEFAULT"
__nv_reservedSMEM_offset_0_alias:
	.zero		0
	.zero		64


//--------------------- .nv.constant0._Z7counterPiiS_ --------------------------
	.section	.nv.constant0._Z7counterPiiS_,"a",@progbits
	.sectionflags	@""
	.align	4
.nv.constant0._Z7counterPiiS_:
	.zero		920


//--------------------- SYMBOLS --------------------------

	.type		.nv.reservedSmem.offset0,@object
	.size		.nv.reservedSmem.offset0,0x4
	.type		vprintf,@function
